//
// Generated by NVIDIA NVVM Compiler
//
// Compiler Build ID: CL-36424714
// Cuda compilation tools, release 13.0, V13.0.88
// Based on NVVM 20.0.0
//

.version 9.0
.target sm_100
.address_size 64

	// .globl	_Z18BlockShuffleKernelv
// _ZZ18BlockShuffleKernelvE12temp_storage has been demoted
.global .align 1 .b8 _ZN34_INTERNAL_ebf24276_4_k_cu_a6540a9e4cuda3std3__45__cpo5beginE[1];
.global .align 1 .b8 _ZN34_INTERNAL_ebf24276_4_k_cu_a6540a9e4cuda3std3__45__cpo3endE[1];
.global .align 1 .b8 _ZN34_INTERNAL_ebf24276_4_k_cu_a6540a9e4cuda3std3__45__cpo6cbeginE[1];
.global .align 1 .b8 _ZN34_INTERNAL_ebf24276_4_k_cu_a6540a9e4cuda3std3__45__cpo4cendE[1];
.global .align 1 .b8 _ZN34_INTERNAL_ebf24276_4_k_cu_a6540a9e4cuda3std3__45__cpo6rbeginE[1];
.global .align 1 .b8 _ZN34_INTERNAL_ebf24276_4_k_cu_a6540a9e4cuda3std3__45__cpo4rendE[1];
.global .align 1 .b8 _ZN34_INTERNAL_ebf24276_4_k_cu_a6540a9e4cuda3std3__45__cpo7crbeginE[1];
.global .align 1 .b8 _ZN34_INTERNAL_ebf24276_4_k_cu_a6540a9e4cuda3std3__45__cpo5crendE[1];
.global .align 1 .b8 _ZN34_INTERNAL_ebf24276_4_k_cu_a6540a9e4cuda3std3__436_GLOBAL__N__ebf24276_4_k_cu_a6540a9e6ignoreE[1];
.global .align 1 .b8 _ZN34_INTERNAL_ebf24276_4_k_cu_a6540a9e4cuda3std3__419piecewise_constructE[1];
.global .align 1 .b8 _ZN34_INTERNAL_ebf24276_4_k_cu_a6540a9e4cuda3std3__48in_placeE[1];
.global .align 1 .b8 _ZN34_INTERNAL_ebf24276_4_k_cu_a6540a9e4cuda3std3__420unreachable_sentinelE[1];
.global .align 1 .b8 _ZN34_INTERNAL_ebf24276_4_k_cu_a6540a9e4cuda3std3__47nulloptE[1];
.global .align 1 .b8 _ZN34_INTERNAL_ebf24276_4_k_cu_a6540a9e4cuda3std3__48unexpectE[1];
.global .align 1 .b8 _ZN34_INTERNAL_ebf24276_4_k_cu_a6540a9e4cuda3std6ranges3__45__cpo4swapE[1];
.global .align 1 .b8 _ZN34_INTERNAL_ebf24276_4_k_cu_a6540a9e4cuda3std6ranges3__45__cpo9iter_moveE[1];
.global .align 1 .b8 _ZN34_INTERNAL_ebf24276_4_k_cu_a6540a9e4cuda3std6ranges3__45__cpo5beginE[1];
.global .align 1 .b8 _ZN34_INTERNAL_ebf24276_4_k_cu_a6540a9e4cuda3std6ranges3__45__cpo3endE[1];
.global .align 1 .b8 _ZN34_INTERNAL_ebf24276_4_k_cu_a6540a9e4cuda3std6ranges3__45__cpo6cbeginE[1];
.global .align 1 .b8 _ZN34_INTERNAL_ebf24276_4_k_cu_a6540a9e4cuda3std6ranges3__45__cpo4cendE[1];
.global .align 1 .b8 _ZN34_INTERNAL_ebf24276_4_k_cu_a6540a9e4cuda3std6ranges3__45__cpo7advanceE[1];
.global .align 1 .b8 _ZN34_INTERNAL_ebf24276_4_k_cu_a6540a9e4cuda3std6ranges3__45__cpo9iter_swapE[1];
.global .align 1 .b8 _ZN34_INTERNAL_ebf24276_4_k_cu_a6540a9e4cuda3std6ranges3__45__cpo4nextE[1];
.global .align 1 .b8 _ZN34_INTERNAL_ebf24276_4_k_cu_a6540a9e4cuda3std6ranges3__45__cpo4prevE[1];
.global .align 1 .b8 _ZN34_INTERNAL_ebf24276_4_k_cu_a6540a9e4cuda3std6ranges3__45__cpo4dataE[1];
.global .align 1 .b8 _ZN34_INTERNAL_ebf24276_4_k_cu_a6540a9e4cuda3std6ranges3__45__cpo5cdataE[1];
.global .align 1 .b8 _ZN34_INTERNAL_ebf24276_4_k_cu_a6540a9e4cuda3std6ranges3__45__cpo4sizeE[1];
.global .align 1 .b8 _ZN34_INTERNAL_ebf24276_4_k_cu_a6540a9e4cuda3std6ranges3__45__cpo5ssizeE[1];
.global .align 1 .b8 _ZN34_INTERNAL_ebf24276_4_k_cu_a6540a9e4cuda3std6ranges3__45__cpo8distanceE[1];
.global .align 1 .b8 _ZN34_INTERNAL_ebf24276_4_k_cu_a6540a9e6thrust24THRUST_300001_SM_1000_NS6system6detail10sequential3seqE[1];
.global .align 1 .b8 _ZN34_INTERNAL_ebf24276_4_k_cu_a6540a9e6thrust24THRUST_300001_SM_1000_NS12placeholders2_1E[1];
.global .align 1 .b8 _ZN34_INTERNAL_ebf24276_4_k_cu_a6540a9e6thrust24THRUST_300001_SM_1000_NS12placeholders2_2E[1];
.global .align 1 .b8 _ZN34_INTERNAL_ebf24276_4_k_cu_a6540a9e6thrust24THRUST_300001_SM_1000_NS12placeholders2_3E[1];
.global .align 1 .b8 _ZN34_INTERNAL_ebf24276_4_k_cu_a6540a9e6thrust24THRUST_300001_SM_1000_NS12placeholders2_4E[1];
.global .align 1 .b8 _ZN34_INTERNAL_ebf24276_4_k_cu_a6540a9e6thrust24THRUST_300001_SM_1000_NS12placeholders2_5E[1];
.global .align 1 .b8 _ZN34_INTERNAL_ebf24276_4_k_cu_a6540a9e6thrust24THRUST_300001_SM_1000_NS12placeholders2_6E[1];
.global .align 1 .b8 _ZN34_INTERNAL_ebf24276_4_k_cu_a6540a9e6thrust24THRUST_300001_SM_1000_NS12placeholders2_7E[1];
.global .align 1 .b8 _ZN34_INTERNAL_ebf24276_4_k_cu_a6540a9e6thrust24THRUST_300001_SM_1000_NS12placeholders2_8E[1];
.global .align 1 .b8 _ZN34_INTERNAL_ebf24276_4_k_cu_a6540a9e6thrust24THRUST_300001_SM_1000_NS12placeholders2_9E[1];
.global .align 1 .b8 _ZN34_INTERNAL_ebf24276_4_k_cu_a6540a9e6thrust24THRUST_300001_SM_1000_NS12placeholders3_10E[1];

.visible .entry _Z18BlockShuffleKernelv()
{
	.reg .pred 	%p<3>;
	.reg .b32 	%r<13>;
	// demoted variable
	.shared .align 4 .b8 _ZZ18BlockShuffleKernelvE12temp_storage[512];
	mov.u32 	%r1, %tid.x;
	bar.sync 	0;
	setp.gt.u32 	%p1, %r1, 125;
	shl.b32 	%r8, %r1, 2;
	mov.u32 	%r9, _ZZ18BlockShuffleKernelvE12temp_storage;
	add.s32 	%r2, %r9, %r8;
	@%p1 bra 	$L__BB0_2;
	ld.shared.u32 	%r11, [%r2+8];
$L__BB0_2:
	st.shared.u32 	[%r2], %r11;
	bar.sync 	0;
	bar.sync 	0;
	setp.eq.s32 	%p2, %r1, 0;
	@%p2 bra 	$L__BB0_4;
	ld.shared.u32 	%r12, [%r2+-4];
$L__BB0_4:
	st.shared.u32 	[%r2], %r12;
	bar.sync 	0;
	ret;

}
	// .globl	_ZN3cub18CUB_300001_SM_10006detail11EmptyKernelIvEEvv
.visible .entry _ZN3cub18CUB_300001_SM_10006detail11EmptyKernelIvEEvv()
{


	ret;

}


// ===== COMPILED SASS (sm_100) =====

	.target	sm_100

	.elftype	@"ET_EXEC"


//--------------------- .note.nv.tkinfo           --------------------------
	.section	.note.nv.tkinfo,"",@"SHT_NOTE"
	.sectionflags	@"SHF_NOTE_NV_TKINFO"
	.tkinfo
        /*0018*/ 	.word	0x00000002
        /*0030*/ 	.string	""
        /*0030*/ 	.string	"ptxas"
        /*0030*/ 	.string	"Cuda compilation tools, release 13.0, V13.0.88"
        /*0030*/ 	.string	"Build cuda_13.0.r13.0/compiler.36424714_0"
        /*0030*/ 	.string	"-arch sm_100 -m 64 "



//--------------------- .note.nv.cuinfo           --------------------------
	.section	.note.nv.cuinfo,"",@"SHT_NOTE"
	.sectionflags	@"SHF_NOTE_NV_CUINFO"
        /*0018*/ 	.short	0x0002
        /*001a*/ 	.short	0x0064
        /*001c*/ 	.short	0x0082
	.zero		2


//--------------------- .nv.info                  --------------------------
	.section	.nv.info,"",@"SHT_CUDA_INFO"
	.align	4


	//----- nvinfo : EIATTR_REGCOUNT
	.align		4
        /*0000*/ 	.byte	0x04, 0x2f
        /*0002*/ 	.short	(.L_41 - .L_40)
	.align		4
.L_40:
        /*0004*/ 	.word	index@(_Z18BlockShuffleKernelv)
        /*0008*/ 	.word	0x00000008


	//----- nvinfo : EIATTR_FRAME_SIZE
	.align		4
.L_41:
        /*000c*/ 	.byte	0x04, 0x11
        /*000e*/ 	.short	(.L_43 - .L_42)
	.align		4
.L_42:
        /*0010*/ 	.word	index@(_Z18BlockShuffleKernelv)
        /*0014*/ 	.word	0x00000000


	//----- nvinfo : EIATTR_REGCOUNT
	.align		4
.L_43:
        /*0018*/ 	.byte	0x04, 0x2f
        /*001a*/ 	.short	(.L_45 - .L_44)
	.align		4
.L_44:
        /*001c*/ 	.word	index@(_ZN3cub18CUB_300001_SM_10006detail11EmptyKernelIvEEvv)
        /*0020*/ 	.word	0x00000004


	//----- nvinfo : EIATTR_FRAME_SIZE
	.align		4
.L_45:
        /*0024*/ 	.byte	0x04, 0x11
        /*0026*/ 	.short	(.L_47 - .L_46)
	.align		4
.L_46:
        /*0028*/ 	.word	index@(_ZN3cub18CUB_300001_SM_10006detail11EmptyKernelIvEEvv)
        /*002c*/ 	.word	0x00000000


	//----- nvinfo : EIATTR_MIN_STACK_SIZE
	.align		4
.L_47:
        /*0030*/ 	.byte	0x04, 0x12
        /*0032*/ 	.short	(.L_49 - .L_48)
	.align		4
.L_48:
        /*0034*/ 	.word	index@(_ZN3cub18CUB_300001_SM_10006detail11EmptyKernelIvEEvv)
        /*0038*/ 	.word	0x00000000


	//----- nvinfo : EIATTR_MIN_STACK_SIZE
	.align		4
.L_49:
        /*003c*/ 	.byte	0x04, 0x12
        /*003e*/ 	.short	(.L_51 - .L_50)
	.align		4
.L_50:
        /*0040*/ 	.word	index@(_Z18BlockShuffleKernelv)
        /*0044*/ 	.word	0x00000000
.L_51:


//--------------------- .nv.compat                --------------------------
	.section	.nv.compat,"",@"SHT_CUDA_COMPAT_INFO"
	.align	4
        /*0000*/ 	.byte	0x02, 0x09, 0x00, 0x00, 0x02, 0x02, 0x01, 0x00, 0x02, 0x05, 0x05, 0x00, 0x03, 0x07, 0x01, 0x01
        /*0010*/ 	.byte	0x02, 0x03, 0x00, 0x00, 0x02, 0x06, 0x01, 0x00, 0x04, 0x0b, 0x08, 0x00, 0x09, 0x00, 0x00, 0x00
        /*0020*/ 	.byte	0x00, 0x00, 0x00, 0x00


//--------------------- .nv.info._ZN3cub18CUB_300001_SM_10006detail11EmptyKernelIvEEvv --------------------------
	.section	.nv.info._ZN3cub18CUB_300001_SM_10006detail11EmptyKernelIvEEvv,"",@"SHT_CUDA_INFO"
	.sectionflags	@""
	.align	4


	//----- nvinfo : EIATTR_CUDA_API_VERSION
	.align		4
        /*0000*/ 	.byte	0x04, 0x37
        /*0002*/ 	.short	(.L_53 - .L_52)
.L_52:
        /*0004*/ 	.word	0x00000082


	//----- nvinfo : EIATTR_SPARSE_MMA_MASK
	.align		4
.L_53:
        /*0008*/ 	.byte	0x03, 0x50
        /*000a*/ 	.short	0x0000


	//----- nvinfo : EIATTR_MAXREG_COUNT
	.align		4
        /*000c*/ 	.byte	0x03, 0x1b
        /*000e*/ 	.short	0x00ff


	//----- nvinfo : EIATTR_MERCURY_ISA_VERSION
	.align		4
        /*0010*/ 	.byte	0x03, 0x5f
        /*0012*/ 	.short	0x0101


	//----- nvinfo : EIATTR_VRC_CTA_INIT_COUNT
	.align		4
        /*0014*/ 	.byte	0x02, 0x4a
	.zero		1
	.zero		1


	//----- nvinfo : EIATTR_EXIT_INSTR_OFFSETS
	.align		4
        /*0018*/ 	.byte	0x04, 0x1c
        /*001a*/ 	.short	(.L_55 - .L_54)


	//   ....[0]....
.L_54:
        /*001c*/ 	.word	0x00000010


	//----- nvinfo : EIATTR_SW_WAR
	.align		4
.L_55:
        /*0020*/ 	.byte	0x04, 0x36
        /*0022*/ 	.short	(.L_57 - .L_56)
.L_56:
        /*0024*/ 	.word	0x00000008
.L_57:


//--------------------- .nv.info._Z18BlockShuffleKernelv --------------------------
	.section	.nv.info._Z18BlockShuffleKernelv,"",@"SHT_CUDA_INFO"
	.sectionflags	@""
	.align	4


	//----- nvinfo : EIATTR_CUDA_API_VERSION
	.align		4
        /*0000*/ 	.byte	0x04, 0x37
        /*0002*/ 	.short	(.L_59 - .L_58)
.L_58:
        /*0004*/ 	.word	0x00000082


	//----- nvinfo : EIATTR_SPARSE_MMA_MASK
	.align		4
.L_59:
        /*0008*/ 	.byte	0x03, 0x50
        /*000a*/ 	.short	0x0000


	//----- nvinfo : EIATTR_MAXREG_COUNT
	.align		4
        /*000c*/ 	.byte	0x03, 0x1b
        /*000e*/ 	.short	0x00ff


	//----- nvinfo : EIATTR_NUM_BARRIERS
	.align		4
        /*0010*/ 	.byte	0x02, 0x4c
        /*0012*/ 	.byte	0x01
	.zero		1


	//----- nvinfo : EIATTR_MERCURY_ISA_VERSION
	.align		4
        /*0014*/ 	.byte	0x03, 0x5f
        /*0016*/ 	.short	0x0101


	//----- nvinfo : EIATTR_VRC_CTA_INIT_COUNT
	.align		4
        /*0018*/ 	.byte	0x02, 0x4a
	.zero		1
	.zero		1


	//----- nvinfo : EIATTR_EXIT_INSTR_OFFSETS
	.align		4
        /*001c*/ 	.byte	0x04, 0x1c
        /*001e*/ 	.short	(.L_61 - .L_60)


	//   ....[0]....
.L_60:
        /*0020*/ 	.word	0x00000100


	//----- nvinfo : EIATTR_SW_WAR
	.align		4
.L_61:
        /*0024*/ 	.byte	0x04, 0x36
        /*0026*/ 	.short	(.L_63 - .L_62)
.L_62:
        /*0028*/ 	.word	0x00000008
.L_63:


//--------------------- .nv.callgraph             --------------------------
	.section	.nv.callgraph,"",@"SHT_CUDA_CALLGRAPH"
	.align	4
	.sectionentsize	8
	.align		4
        /*0000*/ 	.word	0x00000000
	.align		4
        /*0004*/ 	.word	0xffffffff
	.align		4
        /*0008*/ 	.word	0x00000000
	.align		4
        /*000c*/ 	.word	0xfffffffe
	.align		4
        /*0010*/ 	.word	0x00000000
	.align		4
        /*0014*/ 	.word	0xfffffffd
	.align		4
        /*0018*/ 	.word	0x00000000
	.align		4
        /*001c*/ 	.word	0xfffffffc


//--------------------- .nv.constant4             --------------------------
	.section	.nv.constant4,"a",@progbits
	.align	8
	.align		8
.nv.constant4:
        /*0000*/ 	.dword	_ZN34_INTERNAL_ebf24276_4_k_cu_a6540a9e4cuda3std3__45__cpo5beginE
	.align		8
        /*0008*/ 	.dword	_ZN34_INTERNAL_ebf24276_4_k_cu_a6540a9e4cuda3std3__45__cpo3endE
	.align		8
        /*0010*/ 	.dword	_ZN34_INTERNAL_ebf24276_4_k_cu_a6540a9e4cuda3std3__45__cpo6cbeginE
	.align		8
        /*0018*/ 	.dword	_ZN34_INTERNAL_ebf24276_4_k_cu_a6540a9e4cuda3std3__45__cpo4cendE
	.align		8
        /*0020*/ 	.dword	_ZN34_INTERNAL_ebf24276_4_k_cu_a6540a9e4cuda3std3__45__cpo6rbeginE
	.align		8
        /*0028*/ 	.dword	_ZN34_INTERNAL_ebf24276_4_k_cu_a6540a9e4cuda3std3__45__cpo4rendE
	.align		8
        /*0030*/ 	.dword	_ZN34_INTERNAL_ebf24276_4_k_cu_a6540a9e4cuda3std3__45__cpo7crbeginE
	.align		8
        /*0038*/ 	.dword	_ZN34_INTERNAL_ebf24276_4_k_cu_a6540a9e4cuda3std3__45__cpo5crendE
	.align		8
        /*0040*/ 	.dword	_ZN34_INTERNAL_ebf24276_4_k_cu_a6540a9e4cuda3std3__436_GLOBAL__N__ebf24276_4_k_cu_a6540a9e6ignoreE
	.align		8
        /*0048*/ 	.dword	_ZN34_INTERNAL_ebf24276_4_k_cu_a6540a9e4cuda3std3__419piecewise_constructE
	.align		8
        /*0050*/ 	.dword	_ZN34_INTERNAL_ebf24276_4_k_cu_a6540a9e4cuda3std3__48in_placeE
	.align		8
        /*0058*/ 	.dword	_ZN34_INTERNAL_ebf24276_4_k_cu_a6540a9e4cuda3std3__420unreachable_sentinelE
	.align		8
        /*0060*/ 	.dword	_ZN34_INTERNAL_ebf24276_4_k_cu_a6540a9e4cuda3std3__47nulloptE
	.align		8
        /*0068*/ 	.dword	_ZN34_INTERNAL_ebf24276_4_k_cu_a6540a9e4cuda3std3__48unexpectE
	.align		8
        /*0070*/ 	.dword	_ZN34_INTERNAL_ebf24276_4_k_cu_a6540a9e4cuda3std6ranges3__45__cpo4swapE
	.align		8
        /*0078*/ 	.dword	_ZN34_INTERNAL_ebf24276_4_k_cu_a6540a9e4cuda3std6ranges3__45__cpo9iter_moveE
	.align		8
        /*0080*/ 	.dword	_ZN34_INTERNAL_ebf24276_4_k_cu_a6540a9e4cuda3std6ranges3__45__cpo5beginE
	.align		8
        /*0088*/ 	.dword	_ZN34_INTERNAL_ebf24276_4_k_cu_a6540a9e4cuda3std6ranges3__45__cpo3endE
	.align		8
        /*0090*/ 	.dword	_ZN34_INTERNAL_ebf24276_4_k_cu_a6540a9e4cuda3std6ranges3__45__cpo6cbeginE
	.align		8
        /*0098*/ 	.dword	_ZN34_INTERNAL_ebf24276_4_k_cu_a6540a9e4cuda3std6ranges3__45__cpo4cendE
	.align		8
        /*00a0*/ 	.dword	_ZN34_INTERNAL_ebf24276_4_k_cu_a6540a9e4cuda3std6ranges3__45__cpo7advanceE
	.align		8
        /*00a8*/ 	.dword	_ZN34_INTERNAL_ebf24276_4_k_cu_a6540a9e4cuda3std6ranges3__45__cpo9iter_swapE
	.align		8
        /*00b0*/ 	.dword	_ZN34_INTERNAL_ebf24276_4_k_cu_a6540a9e4cuda3std6ranges3__45__cpo4nextE
	.align		8
        /*00b8*/ 	.dword	_ZN34_INTERNAL_ebf24276_4_k_cu_a6540a9e4cuda3std6ranges3__45__cpo4prevE
	.align		8
        /*00c0*/ 	.dword	_ZN34_INTERNAL_ebf24276_4_k_cu_a6540a9e4cuda3std6ranges3__45__cpo4dataE
	.align		8
        /*00c8*/ 	.dword	_ZN34_INTERNAL_ebf24276_4_k_cu_a6540a9e4cuda3std6ranges3__45__cpo5cdataE
	.align		8
        /*00d0*/ 	.dword	_ZN34_INTERNAL_ebf24276_4_k_cu_a6540a9e4cuda3std6ranges3__45__cpo4sizeE
	.align		8
        /*00d8*/ 	.dword	_ZN34_INTERNAL_ebf24276_4_k_cu_a6540a9e4cuda3std6ranges3__45__cpo5ssizeE
	.align		8
        /*00e0*/ 	.dword	_ZN34_INTERNAL_ebf24276_4_k_cu_a6540a9e4cuda3std6ranges3__45__cpo8distanceE
	.align		8
        /*00e8*/ 	.dword	_ZN34_INTERNAL_ebf24276_4_k_cu_a6540a9e6thrust24THRUST_300001_SM_1000_NS6system6detail10sequential3seqE
	.align		8
        /*00f0*/ 	.dword	_ZN34_INTERNAL_ebf24276_4_k_cu_a6540a9e6thrust24THRUST_300001_SM_1000_NS12placeholders2_1E
	.align		8
        /*00f8*/ 	.dword	_ZN34_INTERNAL_ebf24276_4_k_cu_a6540a9e6thrust24THRUST_300001_SM_1000_NS12placeholders2_2E
	.align		8
        /*0100*/ 	.dword	_ZN34_INTERNAL_ebf24276_4_k_cu_a6540a9e6thrust24THRUST_300001_SM_1000_NS12placeholders2_3E
	.align		8
        /*0108*/ 	.dword	_ZN34_INTERNAL_ebf24276_4_k_cu_a6540a9e6thrust24THRUST_300001_SM_1000_NS12placeholders2_4E
	.align		8
        /*0110*/ 	.dword	_ZN34_INTERNAL_ebf24276_4_k_cu_a6540a9e6thrust24THRUST_300001_SM_1000_NS12placeholders2_5E
	.align		8
        /*0118*/ 	.dword	_ZN34_INTERNAL_ebf24276_4_k_cu_a6540a9e6thrust24THRUST_300001_SM_1000_NS12placeholders2_6E
	.align		8
        /*0120*/ 	.dword	_ZN34_INTERNAL_ebf24276_4_k_cu_a6540a9e6thrust24THRUST_300001_SM_1000_NS12placeholders2_7E
	.align		8
        /*0128*/ 	.dword	_ZN34_INTERNAL_ebf24276_4_k_cu_a6540a9e6thrust24THRUST_300001_SM_1000_NS12placeholders2_8E
	.align		8
        /*0130*/ 	.dword	_ZN34_INTERNAL_ebf24276_4_k_cu_a6540a9e6thrust24THRUST_300001_SM_1000_NS12placeholders2_9E
	.align		8
        /*0138*/ 	.dword	_ZN34_INTERNAL_ebf24276_4_k_cu_a6540a9e6thrust24THRUST_300001_SM_1000_NS12placeholders3_10E


//--------------------- .text._ZN3cub18CUB_300001_SM_10006detail11EmptyKernelIvEEvv --------------------------
	.section	.text._ZN3cub18CUB_300001_SM_10006detail11EmptyKernelIvEEvv,"ax",@progbits
	.align	128
        .global         _ZN3cub18CUB_300001_SM_10006detail11EmptyKernelIvEEvv
        .type           _ZN3cub18CUB_300001_SM_10006detail11EmptyKernelIvEEvv,@function
        .size           _ZN3cub18CUB_300001_SM_10006detail11EmptyKernelIvEEvv,(.L_x_2 - _ZN3cub18CUB_300001_SM_10006detail11EmptyKernelIvEEvv)
        .other          _ZN3cub18CUB_300001_SM_10006detail11EmptyKernelIvEEvv,@"STO_CUDA_ENTRY STV_DEFAULT"
_ZN3cub18CUB_300001_SM_10006detail11EmptyKernelIvEEvv:
.text._ZN3cub18CUB_300001_SM_10006detail11EmptyKernelIvEEvv:
[----:B------:R-:W-:Y:S01]  /*0000*/  LDC R1, c[0x0][0x37c] ;  /* 0x0000df00ff017b82 */ /* 0x000fe20000000800 */
[----:B------:R-:W-:Y:S05]  /*0010*/  EXIT ;  /* 0x000000000000794d */ /* 0x000fea0003800000 */
.L_x_0:
[----:B------:R-:W-:-:S00]  /*0020*/  BRA `(.L_x_0) ;  /* 0xfffffffc00fc7947 */ /* 0x000fc0000383ffff */
[----:B------:R-:W-:-:S00]  /*0030*/  NOP ;  /* 0x0000000000007918 */ /* 0x000fc00000000000 */
        /* <DEDUP_REMOVED lines=12> */
.L_x_2:


//--------------------- .text._Z18BlockShuffleKernelv --------------------------
	.section	.text._Z18BlockShuffleKernelv,"ax",@progbits
	.align	128
        .global         _Z18BlockShuffleKernelv
        .type           _Z18BlockShuffleKernelv,@function
        .size           _Z18BlockShuffleKernelv,(.L_x_3 - _Z18BlockShuffleKernelv)
        .other          _Z18BlockShuffleKernelv,@"STO_CUDA_ENTRY STV_DEFAULT"
_Z18BlockShuffleKernelv:
.text._Z18BlockShuffleKernelv:
[----:B------:R-:W-:Y:S01]  /*0000*/  LDC R1, c[0x0][0x37c] ;  /* 0x0000df00ff017b82 */ /* 0x000fe20000000800 */
[----:B------:R-:W0:Y:S07]  /*0010*/  S2R R2, SR_TID.X ;  /* 0x0000000000027919 */ /* 0x000e2e0000002100 */
[----:B------:R-:W1:Y:S01]  /*0020*/  S2UR UR5, SR_CgaCtaId ;  /* 0x00000000000579c3 */ /* 0x000e620000008800 */
[----:B------:R-:W-:-:S07]  /*0030*/  UMOV UR4, 0x400 ;  /* 0x0000040000047882 */ /* 0x000fce0000000000 */
[----:B------:R-:W-:Y:S01]  /*0040*/  BAR.SYNC.DEFER_BLOCKING 0x0 ;  /* 0x0000000000007b1d */ /* 0x000fe20000010000 */
[----:B-1----:R-:W-:Y:S01]  /*0050*/  ULEA UR4, UR5, UR4, 0x18 ;  /* 0x0000000405047291 */ /* 0x002fe2000f8ec0ff */
[----:B0-----:R-:W-:-:S05]  /*0060*/  ISETP.GT.U32.AND P0, PT, R2, 0x7d, PT ;  /* 0x0000007d0200780c */ /* 0x001fca0003f04070 */
[----:B------:R-:W-:-:S08]  /*0070*/  LEA R0, R2, UR4, 0x2 ;  /* 0x0000000402007c11 */ /* 0x000fd0000f8e10ff */
[----:B------:R-:W0:Y:S01]  /*0080*/  @!P0 LDS R3, [R0+0x8] ;  /* 0x0000080000038984 */ /* 0x000e220000000800 */
[----:B------:R-:W-:-:S03]  /*0090*/  ISETP.NE.AND P0, PT, R2, RZ, PT ;  /* 0x000000ff0200720c */ /* 0x000fc60003f05270 */
[----:B0-----:R-:W-:Y:S01]  /*00a0*/  STS [R0], R3 ;  /* 0x0000000300007388 */ /* 0x001fe20000000800 */
[----:B------:R-:W-:Y:S08]  /*00b0*/  BAR.SYNC.DEFER_BLOCKING 0x0 ;  /* 0x0000000000007b1d */ /* 0x000ff00000010000 */
[----:B------:R-:W-:Y:S06]  /*00c0*/  BAR.SYNC.DEFER_BLOCKING 0x0 ;  /* 0x0000000000007b1d */ /* 0x000fec0000010000 */
[----:B------:R-:W0:Y:S04]  /*00d0*/  @P0 LDS R5, [R0+-0x4] ;  /* 0xfffffc0000050984 */ /* 0x000e280000000800 */
[----:B0-----:R-:W-:Y:S01]  /*00e0*/  STS [R0], R5 ;  /* 0x0000000500007388 */ /* 0x001fe20000000800 */
[----:B------:R-:W-:Y:S06]  /*00f0*/  BAR.SYNC.DEFER_BLOCKING 0x0 ;  /* 0x0000000000007b1d */ /* 0x000fec0000010000 */
[----:B------:R-:W-:Y:S05]  /*0100*/  EXIT ;  /* 0x000000000000794d */ /* 0x000fea0003800000 */
.L_x_1:
        /* <DEDUP_REMOVED lines=15> */
.L_x_3:


//--------------------- .nv.shared.reserved.0     --------------------------
	.section	.nv.shared.reserved.0,"aw",@nobits
	.weak		__nv_reservedSMEM_offset_0_alias
	.size		__nv_reservedSMEM_offset_0_alias, 0, 64
	.other		__nv_reservedSMEM_offset_0_alias,@"STO_CUDA_RESERVED_SHARED STV_DEFAULT"
__nv_reservedSMEM_offset_0_alias:
	.zero		0
	.zero		64


//--------------------- .nv.global                --------------------------
	.section	.nv.global,"aw",@nobits
.nv.global:
	.type		_ZN34_INTERNAL_ebf24276_4_k_cu_a6540a9e6thrust24THRUST_300001_SM_1000_NS12placeholders2_5E,@object
	.size		_ZN34_INTERNAL_ebf24276_4_k_cu_a6540a9e6thrust24THRUST_300001_SM_1000_NS12placeholders2_5E,(_ZN34_INTERNAL_ebf24276_4_k_cu_a6540a9e4cuda3std3__45__cpo6cbeginE - _ZN34_INTERNAL_ebf24276_4_k_cu_a6540a9e6thrust24THRUST_300001_SM_1000_NS12placeholders2_5E)
_ZN34_INTERNAL_ebf24276_4_k_cu_a6540a9e6thrust24THRUST_300001_SM_1000_NS12placeholders2_5E:
	.zero		1
	.type		_ZN34_INTERNAL_ebf24276_4_k_cu_a6540a9e4cuda3std3__45__cpo6cbeginE,@object
	.size		_ZN34_INTERNAL_ebf24276_4_k_cu_a6540a9e4cuda3std3__45__cpo6cbeginE,(_ZN34_INTERNAL_ebf24276_4_k_cu_a6540a9e4cuda3std6ranges3__45__cpo6cbeginE - _ZN34_INTERNAL_ebf24276_4_k_cu_a6540a9e4cuda3std3__45__cpo6cbeginE)
_ZN34_INTERNAL_ebf24276_4_k_cu_a6540a9e4cuda3std3__45__cpo6cbeginE:
	.zero		1
	.type		_ZN34_INTERNAL_ebf24276_4_k_cu_a6540a9e4cuda3std6ranges3__45__cpo6cbeginE,@object
	.size		_ZN34_INTERNAL_ebf24276_4_k_cu_a6540a9e4cuda3std6ranges3__45__cpo6cbeginE,(_ZN34_INTERNAL_ebf24276_4_k_cu_a6540a9e4cuda3std3__48in_placeE - _ZN34_INTERNAL_ebf24276_4_k_cu_a6540a9e4cuda3std6ranges3__45__cpo6cbeginE)
_ZN34_INTERNAL_ebf24276_4_k_cu_a6540a9e4cuda3std6ranges3__45__cpo6cbeginE:
	.zero		1
	.type		_ZN34_INTERNAL_ebf24276_4_k_cu_a6540a9e4cuda3std3__48in_placeE,@object
	.size		_ZN34_INTERNAL_ebf24276_4_k_cu_a6540a9e4cuda3std3__48in_placeE,(_ZN34_INTERNAL_ebf24276_4_k_cu_a6540a9e4cuda3std6ranges3__45__cpo4sizeE - _ZN34_INTERNAL_ebf24276_4_k_cu_a6540a9e4cuda3std3__48in_placeE)
_ZN34_INTERNAL_ebf24276_4_k_cu_a6540a9e4cuda3std3__48in_placeE:
	.zero		1
	.type		_ZN34_INTERNAL_ebf24276_4_k_cu_a6540a9e4cuda3std6ranges3__45__cpo4sizeE,@object
	.size		_ZN34_INTERNAL_ebf24276_4_k_cu_a6540a9e4cuda3std6ranges3__45__cpo4sizeE,(_ZN34_INTERNAL_ebf24276_4_k_cu_a6540a9e6thrust24THRUST_300001_SM_1000_NS12placeholders2_9E - _ZN34_INTERNAL_ebf24276_4_k_cu_a6540a9e4cuda3std6ranges3__45__cpo4sizeE)
_ZN34_INTERNAL_ebf24276_4_k_cu_a6540a9e4cuda3std6ranges3__45__cpo4sizeE:
	.zero		1
	.type		_ZN34_INTERNAL_ebf24276_4_k_cu_a6540a9e6thrust24THRUST_300001_SM_1000_NS12placeholders2_9E,@object
	.size		_ZN34_INTERNAL_ebf24276_4_k_cu_a6540a9e6thrust24THRUST_300001_SM_1000_NS12placeholders2_9E,(_ZN34_INTERNAL_ebf24276_4_k_cu_a6540a9e4cuda3std3__45__cpo7crbeginE - _ZN34_INTERNAL_ebf24276_4_k_cu_a6540a9e6thrust24THRUST_300001_SM_1000_NS12placeholders2_9E)
_ZN34_INTERNAL_ebf24276_4_k_cu_a6540a9e6thrust24THRUST_300001_SM_1000_NS12placeholders2_9E:
	.zero		1
	.type		_ZN34_INTERNAL_ebf24276_4_k_cu_a6540a9e4cuda3std3__45__cpo7crbeginE,@object
	.size		_ZN34_INTERNAL_ebf24276_4_k_cu_a6540a9e4cuda3std3__45__cpo7crbeginE,(_ZN34_INTERNAL_ebf24276_4_k_cu_a6540a9e4cuda3std6ranges3__45__cpo4nextE - _ZN34_INTERNAL_ebf24276_4_k_cu_a6540a9e4cuda3std3__45__cpo7crbeginE)
_ZN34_INTERNAL_ebf24276_4_k_cu_a6540a9e4cuda3std3__45__cpo7crbeginE:
	.zero		1
	.type		_ZN34_INTERNAL_ebf24276_4_k_cu_a6540a9e4cuda3std6ranges3__45__cpo4nextE,@object
	.size		_ZN34_INTERNAL_ebf24276_4_k_cu_a6540a9e4cuda3std6ranges3__45__cpo4nextE,(_ZN34_INTERNAL_ebf24276_4_k_cu_a6540a9e4cuda3std6ranges3__45__cpo4swapE - _ZN34_INTERNAL_ebf24276_4_k_cu_a6540a9e4cuda3std6ranges3__45__cpo4nextE)
_ZN34_INTERNAL_ebf24276_4_k_cu_a6540a9e4cuda3std6ranges3__45__cpo4nextE:
	.zero		1
	.type		_ZN34_INTERNAL_ebf24276_4_k_cu_a6540a9e4cuda3std6ranges3__45__cpo4swapE,@object
	.size		_ZN34_INTERNAL_ebf24276_4_k_cu_a6540a9e4cuda3std6ranges3__45__cpo4swapE,(_ZN34_INTERNAL_ebf24276_4_k_cu_a6540a9e6thrust24THRUST_300001_SM_1000_NS12placeholders2_1E - _ZN34_INTERNAL_ebf24276_4_k_cu_a6540a9e4cuda3std6ranges3__45__cpo4swapE)
_ZN34_INTERNAL_ebf24276_4_k_cu_a6540a9e4cuda3std6ranges3__45__cpo4swapE:
	.zero		1
	.type		_ZN34_INTERNAL_ebf24276_4_k_cu_a6540a9e6thrust24THRUST_300001_SM_1000_NS12placeholders2_1E,@object
	.size		_ZN34_INTERNAL_ebf24276_4_k_cu_a6540a9e6thrust24THRUST_300001_SM_1000_NS12placeholders2_1E,(_ZN34_INTERNAL_ebf24276_4_k_cu_a6540a9e6thrust24THRUST_300001_SM_1000_NS12placeholders2_3E - _ZN34_INTERNAL_ebf24276_4_k_cu_a6540a9e6thrust24THRUST_300001_SM_1000_NS12placeholders2_1E)
_ZN34_INTERNAL_ebf24276_4_k_cu_a6540a9e6thrust24THRUST_300001_SM_1000_NS12placeholders2_1E:
	.zero		1
	.type		_ZN34_INTERNAL_ebf24276_4_k_cu_a6540a9e6thrust24THRUST_300001_SM_1000_NS12placeholders2_3E,@object
	.size		_ZN34_INTERNAL_ebf24276_4_k_cu_a6540a9e6thrust24THRUST_300001_SM_1000_NS12placeholders2_3E,(_ZN34_INTERNAL_ebf24276_4_k_cu_a6540a9e4cuda3std3__45__cpo5beginE - _ZN34_INTERNAL_ebf24276_4_k_cu_a6540a9e6thrust24THRUST_300001_SM_1000_NS12placeholders2_3E)
_ZN34_INTERNAL_ebf24276_4_k_cu_a6540a9e6thrust24THRUST_300001_SM_1000_NS12placeholders2_3E:
	.zero		1
	.type		_ZN34_INTERNAL_ebf24276_4_k_cu_a6540a9e4cuda3std3__45__cpo5beginE,@object
	.size		_ZN34_INTERNAL_ebf24276_4_k_cu_a6540a9e4cuda3std3__45__cpo5beginE,(_ZN34_INTERNAL_ebf24276_4_k_cu_a6540a9e4cuda3std6ranges3__45__cpo5beginE - _ZN34_INTERNAL_ebf24276_4_k_cu_a6540a9e4cuda3std3__45__cpo5beginE)
_ZN34_INTERNAL_ebf24276_4_k_cu_a6540a9e4cuda3std3__45__cpo5beginE:
	.zero		1
	.type		_ZN34_INTERNAL_ebf24276_4_k_cu_a6540a9e4cuda3std6ranges3__45__cpo5beginE,@object
	.size		_ZN34_INTERNAL_ebf24276_4_k_cu_a6540a9e4cuda3std6ranges3__45__cpo5beginE,(_ZN34_INTERNAL_ebf24276_4_k_cu_a6540a9e4cuda3std3__436_GLOBAL__N__ebf24276_4_k_cu_a6540a9e6ignoreE - _ZN34_INTERNAL_ebf24276_4_k_cu_a6540a9e4cuda3std6ranges3__45__cpo5beginE)
_ZN34_INTERNAL_ebf24276_4_k_cu_a6540a9e4cuda3std6ranges3__45__cpo5beginE:
	.zero		1
	.type		_ZN34_INTERNAL_ebf24276_4_k_cu_a6540a9e4cuda3std3__436_GLOBAL__N__ebf24276_4_k_cu_a6540a9e6ignoreE,@object
	.size		_ZN34_INTERNAL_ebf24276_4_k_cu_a6540a9e4cuda3std3__436_GLOBAL__N__ebf24276_4_k_cu_a6540a9e6ignoreE,(_ZN34_INTERNAL_ebf24276_4_k_cu_a6540a9e4cuda3std6ranges3__45__cpo4dataE - _ZN34_INTERNAL_ebf24276_4_k_cu_a6540a9e4cuda3std3__436_GLOBAL__N__ebf24276_4_k_cu_a6540a9e6ignoreE)
_ZN34_INTERNAL_ebf24276_4_k_cu_a6540a9e4cuda3std3__436_GLOBAL__N__ebf24276_4_k_cu_a6540a9e6ignoreE:
	.zero		1
	.type		_ZN34_INTERNAL_ebf24276_4_k_cu_a6540a9e4cuda3std6ranges3__45__cpo4dataE,@object
	.size		_ZN34_INTERNAL_ebf24276_4_k_cu_a6540a9e4cuda3std6ranges3__45__cpo4dataE,(_ZN34_INTERNAL_ebf24276_4_k_cu_a6540a9e6thrust24THRUST_300001_SM_1000_NS12placeholders2_7E - _ZN34_INTERNAL_ebf24276_4_k_cu_a6540a9e4cuda3std6ranges3__45__cpo4dataE)
_ZN34_INTERNAL_ebf24276_4_k_cu_a6540a9e4cuda3std6ranges3__45__cpo4dataE:
	.zero		1
	.type		_ZN34_INTERNAL_ebf24276_4_k_cu_a6540a9e6thrust24THRUST_300001_SM_1000_NS12placeholders2_7E,@object
	.size		_ZN34_INTERNAL_ebf24276_4_k_cu_a6540a9e6thrust24THRUST_300001_SM_1000_NS12placeholders2_7E,(_ZN34_INTERNAL_ebf24276_4_k_cu_a6540a9e4cuda3std3__45__cpo6rbeginE - _ZN34_INTERNAL_ebf24276_4_k_cu_a6540a9e6thrust24THRUST_300001_SM_1000_NS12placeholders2_7E)
_ZN34_INTERNAL_ebf24276_4_k_cu_a6540a9e6thrust24THRUST_300001_SM_1000_NS12placeholders2_7E:
	.zero		1
	.type		_ZN34_INTERNAL_ebf24276_4_k_cu_a6540a9e4cuda3std3__45__cpo6rbeginE,@object
	.size		_ZN34_INTERNAL_ebf24276_4_k_cu_a6540a9e4cuda3std3__45__cpo6rbeginE,(_ZN34_INTERNAL_ebf24276_4_k_cu_a6540a9e4cuda3std6ranges3__45__cpo7advanceE - _ZN34_INTERNAL_ebf24276_4_k_cu_a6540a9e4cuda3std3__45__cpo6rbeginE)
_ZN34_INTERNAL_ebf24276_4_k_cu_a6540a9e4cuda3std3__45__cpo6rbeginE:
	.zero		1
	.type		_ZN34_INTERNAL_ebf24276_4_k_cu_a6540a9e4cuda3std6ranges3__45__cpo7advanceE,@object
	.size		_ZN34_INTERNAL_ebf24276_4_k_cu_a6540a9e4cuda3std6ranges3__45__cpo7advanceE,(_ZN34_INTERNAL_ebf24276_4_k_cu_a6540a9e4cuda3std3__47nulloptE - _ZN34_INTERNAL_ebf24276_4_k_cu_a6540a9e4cuda3std6ranges3__45__cpo7advanceE)
_ZN34_INTERNAL_ebf24276_4_k_cu_a6540a9e4cuda3std6ranges3__45__cpo7advanceE:
	.zero		1
	.type		_ZN34_INTERNAL_ebf24276_4_k_cu_a6540a9e4cuda3std3__47nulloptE,@object
	.size		_ZN34_INTERNAL_ebf24276_4_k_cu_a6540a9e4cuda3std3__47nulloptE,(_ZN34_INTERNAL_ebf24276_4_k_cu_a6540a9e4cuda3std6ranges3__45__cpo8distanceE - _ZN34_INTERNAL_ebf24276_4_k_cu_a6540a9e4cuda3std3__47nulloptE)
_ZN34_INTERNAL_ebf24276_4_k_cu_a6540a9e4cuda3std3__47nulloptE:
	.zero		1
	.type		_ZN34_INTERNAL_ebf24276_4_k_cu_a6540a9e4cuda3std6ranges3__45__cpo8distanceE,@object
	.size		_ZN34_INTERNAL_ebf24276_4_k_cu_a6540a9e4cuda3std6ranges3__45__cpo8distanceE,(_ZN34_INTERNAL_ebf24276_4_k_cu_a6540a9e6thrust24THRUST_300001_SM_1000_NS12placeholders2_6E - _ZN34_INTERNAL_ebf24276_4_k_cu_a6540a9e4cuda3std6ranges3__45__cpo8distanceE)
_ZN34_INTERNAL_ebf24276_4_k_cu_a6540a9e4cuda3std6ranges3__45__cpo8distanceE:
	.zero		1
	.type		_ZN34_INTERNAL_ebf24276_4_k_cu_a6540a9e6thrust24THRUST_300001_SM_1000_NS12placeholders2_6E,@object
	.size		_ZN34_INTERNAL_ebf24276_4_k_cu_a6540a9e6thrust24THRUST_300001_SM_1000_NS12placeholders2_6E,(_ZN34_INTERNAL_ebf24276_4_k_cu_a6540a9e4cuda3std3__45__cpo4cendE - _ZN34_INTERNAL_ebf24276_4_k_cu_a6540a9e6thrust24THRUST_300001_SM_1000_NS12placeholders2_6E)
_ZN34_INTERNAL_ebf24276_4_k_cu_a6540a9e6thrust24THRUST_300001_SM_1000_NS12placeholders2_6E:
	.zero		1
	.type		_ZN34_INTERNAL_ebf24276_4_k_cu_a6540a9e4cuda3std3__45__cpo4cendE,@object
	.size		_ZN34_INTERNAL_ebf24276_4_k_cu_a6540a9e4cuda3std3__45__cpo4cendE,(_ZN34_INTERNAL_ebf24276_4_k_cu_a6540a9e4cuda3std6ranges3__45__cpo4cendE - _ZN34_INTERNAL_ebf24276_4_k_cu_a6540a9e4cuda3std3__45__cpo4cendE)
_ZN34_INTERNAL_ebf24276_4_k_cu_a6540a9e4cuda3std3__45__cpo4cendE:
	.zero		1
	.type		_ZN34_INTERNAL_ebf24276_4_k_cu_a6540a9e4cuda3std6ranges3__45__cpo4cendE,@object
	.size		_ZN34_INTERNAL_ebf24276_4_k_cu_a6540a9e4cuda3std6ranges3__45__cpo4cendE,(_ZN34_INTERNAL_ebf24276_4_k_cu_a6540a9e4cuda3std3__420unreachable_sentinelE - _ZN34_INTERNAL_ebf24276_4_k_cu_a6540a9e4cuda3std6ranges3__45__cpo4cendE)
_ZN34_INTERNAL_ebf24276_4_k_cu_a6540a9e4cuda3std6ranges3__45__cpo4cendE:
	.zero		1
	.type		_ZN34_INTERNAL_ebf24276_4_k_cu_a6540a9e4cuda3std3__420unreachable_sentinelE,@object
	.size		_ZN34_INTERNAL_ebf24276_4_k_cu_a6540a9e4cuda3std3__420unreachable_sentinelE,(_ZN34_INTERNAL_ebf24276_4_k_cu_a6540a9e4cuda3std6ranges3__45__cpo5ssizeE - _ZN34_INTERNAL_ebf24276_4_k_cu_a6540a9e4cuda3std3__420unreachable_sentinelE)
_ZN34_INTERNAL_ebf24276_4_k_cu_a6540a9e4cuda3std3__420unreachable_sentinelE:
	.zero		1
	.type		_ZN34_INTERNAL_ebf24276_4_k_cu_a6540a9e4cuda3std6ranges3__45__cpo5ssizeE,@object
	.size		_ZN34_INTERNAL_ebf24276_4_k_cu_a6540a9e4cuda3std6ranges3__45__cpo5ssizeE,(_ZN34_INTERNAL_ebf24276_4_k_cu_a6540a9e6thrust24THRUST_300001_SM_1000_NS12placeholders3_10E - _ZN34_INTERNAL_ebf24276_4_k_cu_a6540a9e4cuda3std6ranges3__45__cpo5ssizeE)
_ZN34_INTERNAL_ebf24276_4_k_cu_a6540a9e4cuda3std6ranges3__45__cpo5ssizeE:
	.zero		1
	.type		_ZN34_INTERNAL_ebf24276_4_k_cu_a6540a9e6thrust24THRUST_300001_SM_1000_NS12placeholders3_10E,@object
	.size		_ZN34_INTERNAL_ebf24276_4_k_cu_a6540a9e6thrust24THRUST_300001_SM_1000_NS12placeholders3_10E,(_ZN34_INTERNAL_ebf24276_4_k_cu_a6540a9e4cuda3std3__45__cpo5crendE - _ZN34_INTERNAL_ebf24276_4_k_cu_a6540a9e6thrust24THRUST_300001_SM_1000_NS12placeholders3_10E)
_ZN34_INTERNAL_ebf24276_4_k_cu_a6540a9e6thrust24THRUST_300001_SM_1000_NS12placeholders3_10E:
	.zero		1
	.type		_ZN34_INTERNAL_ebf24276_4_k_cu_a6540a9e4cuda3std3__45__cpo5crendE,@object
	.size		_ZN34_INTERNAL_ebf24276_4_k_cu_a6540a9e4cuda3std3__45__cpo5crendE,(_ZN34_INTERNAL_ebf24276_4_k_cu_a6540a9e4cuda3std6ranges3__45__cpo4prevE - _ZN34_INTERNAL_ebf24276_4_k_cu_a6540a9e4cuda3std3__45__cpo5crendE)
_ZN34_INTERNAL_ebf24276_4_k_cu_a6540a9e4cuda3std3__45__cpo5crendE:
	.zero		1
	.type		_ZN34_INTERNAL_ebf24276_4_k_cu_a6540a9e4cuda3std6ranges3__45__cpo4prevE,@object
	.size		_ZN34_INTERNAL_ebf24276_4_k_cu_a6540a9e4cuda3std6ranges3__45__cpo4prevE,(_ZN34_INTERNAL_ebf24276_4_k_cu_a6540a9e4cuda3std6ranges3__45__cpo9iter_moveE - _ZN34_INTERNAL_ebf24276_4_k_cu_a6540a9e4cuda3std6ranges3__45__cpo4prevE)
_ZN34_INTERNAL_ebf24276_4_k_cu_a6540a9e4cuda3std6ranges3__45__cpo4prevE:
	.zero		1
	.type		_ZN34_INTERNAL_ebf24276_4_k_cu_a6540a9e4cuda3std6ranges3__45__cpo9iter_moveE,@object
	.size		_ZN34_INTERNAL_ebf24276_4_k_cu_a6540a9e4cuda3std6ranges3__45__cpo9iter_moveE,(_ZN34_INTERNAL_ebf24276_4_k_cu_a6540a9e6thrust24THRUST_300001_SM_1000_NS12placeholders2_2E - _ZN34_INTERNAL_ebf24276_4_k_cu_a6540a9e4cuda3std6ranges3__45__cpo9iter_moveE)
_ZN34_INTERNAL_ebf24276_4_k_cu_a6540a9e4cuda3std6ranges3__45__cpo9iter_moveE:
	.zero		1
	.type		_ZN34_INTERNAL_ebf24276_4_k_cu_a6540a9e6thrust24THRUST_300001_SM_1000_NS12placeholders2_2E,@object
	.size		_ZN34_INTERNAL_ebf24276_4_k_cu_a6540a9e6thrust24THRUST_300001_SM_1000_NS12placeholders2_2E,(_ZN34_INTERNAL_ebf24276_4_k_cu_a6540a9e6thrust24THRUST_300001_SM_1000_NS12placeholders2_4E - _ZN34_INTERNAL_ebf24276_4_k_cu_a6540a9e6thrust24THRUST_300001_SM_1000_NS12placeholders2_2E)
_ZN34_INTERNAL_ebf24276_4_k_cu_a6540a9e6thrust24THRUST_300001_SM_1000_NS12placeholders2_2E:
	.zero		1
	.type		_ZN34_INTERNAL_ebf24276_4_k_cu_a6540a9e6thrust24THRUST_300001_SM_1000_NS12placeholders2_4E,@object
	.size		_ZN34_INTERNAL_ebf24276_4_k_cu_a6540a9e6thrust24THRUST_300001_SM_1000_NS12placeholders2_4E,(_ZN34_INTERNAL_ebf24276_4_k_cu_a6540a9e4cuda3std3__45__cpo3endE - _ZN34_INTERNAL_ebf24276_4_k_cu_a6540a9e6thrust24THRUST_300001_SM_1000_NS12placeholders2_4E)
_ZN34_INTERNAL_ebf24276_4_k_cu_a6540a9e6thrust24THRUST_300001_SM_1000_NS12placeholders2_4E:
	.zero		1
	.type		_ZN34_INTERNAL_ebf24276_4_k_cu_a6540a9e4cuda3std3__45__cpo3endE,@object
	.size		_ZN34_INTERNAL_ebf24276_4_k_cu_a6540a9e4cuda3std3__45__cpo3endE,(_ZN34_INTERNAL_ebf24276_4_k_cu_a6540a9e4cuda3std6ranges3__45__cpo3endE - _ZN34_INTERNAL_ebf24276_4_k_cu_a6540a9e4cuda3std3__45__cpo3endE)
_ZN34_INTERNAL_ebf24276_4_k_cu_a6540a9e4cuda3std3__45__cpo3endE:
	.zero		1
	.type		_ZN34_INTERNAL_ebf24276_4_k_cu_a6540a9e4cuda3std6ranges3__45__cpo3endE,@object
	.size		_ZN34_INTERNAL_ebf24276_4_k_cu_a6540a9e4cuda3std6ranges3__45__cpo3endE,(_ZN34_INTERNAL_ebf24276_4_k_cu_a6540a9e4cuda3std3__419piecewise_constructE - _ZN34_INTERNAL_ebf24276_4_k_cu_a6540a9e4cuda3std6ranges3__45__cpo3endE)
_ZN34_INTERNAL_ebf24276_4_k_cu_a6540a9e4cuda3std6ranges3__45__cpo3endE:
	.zero		1
	.type		_ZN34_INTERNAL_ebf24276_4_k_cu_a6540a9e4cuda3std3__419piecewise_constructE,@object
	.size		_ZN34_INTERNAL_ebf24276_4_k_cu_a6540a9e4cuda3std3__419piecewise_constructE,(_ZN34_INTERNAL_ebf24276_4_k_cu_a6540a9e4cuda3std6ranges3__45__cpo5cdataE - _ZN34_INTERNAL_ebf24276_4_k_cu_a6540a9e4cuda3std3__419piecewise_constructE)
_ZN34_INTERNAL_ebf24276_4_k_cu_a6540a9e4cuda3std3__419piecewise_constructE:
	.zero		1
	.type		_ZN34_INTERNAL_ebf24276_4_k_cu_a6540a9e4cuda3std6ranges3__45__cpo5cdataE,@object
	.size		_ZN34_INTERNAL_ebf24276_4_k_cu_a6540a9e4cuda3std6ranges3__45__cpo5cdataE,(_ZN34_INTERNAL_ebf24276_4_k_cu_a6540a9e6thrust24THRUST_300001_SM_1000_NS12placeholders2_8E - _ZN34_INTERNAL_ebf24276_4_k_cu_a6540a9e4cuda3std6ranges3__45__cpo5cdataE)
_ZN34_INTERNAL_ebf24276_4_k_cu_a6540a9e4cuda3std6ranges3__45__cpo5cdataE:
	.zero		1
	.type		_ZN34_INTERNAL_ebf24276_4_k_cu_a6540a9e6thrust24THRUST_300001_SM_1000_NS12placeholders2_8E,@object
	.size		_ZN34_INTERNAL_ebf24276_4_k_cu_a6540a9e6thrust24THRUST_300001_SM_1000_NS12placeholders2_8E,(_ZN34_INTERNAL_ebf24276_4_k_cu_a6540a9e4cuda3std3__45__cpo4rendE - _ZN34_INTERNAL_ebf24276_4_k_cu_a6540a9e6thrust24THRUST_300001_SM_1000_NS12placeholders2_8E)
_ZN34_INTERNAL_ebf24276_4_k_cu_a6540a9e6thrust24THRUST_300001_SM_1000_NS12placeholders2_8E:
	.zero		1
	.type		_ZN34_INTERNAL_ebf24276_4_k_cu_a6540a9e4cuda3std3__45__cpo4rendE,@object
	.size		_ZN34_INTERNAL_ebf24276_4_k_cu_a6540a9e4cuda3std3__45__cpo4rendE,(_ZN34_INTERNAL_ebf24276_4_k_cu_a6540a9e4cuda3std6ranges3__45__cpo9iter_swapE - _ZN34_INTERNAL_ebf24276_4_k_cu_a6540a9e4cuda3std3__45__cpo4rendE)
_ZN34_INTERNAL_ebf24276_4_k_cu_a6540a9e4cuda3std3__45__cpo4rendE:
	.zero		1
	.type		_ZN34_INTERNAL_ebf24276_4_k_cu_a6540a9e4cuda3std6ranges3__45__cpo9iter_swapE,@object
	.size		_ZN34_INTERNAL_ebf24276_4_k_cu_a6540a9e4cuda3std6ranges3__45__cpo9iter_swapE,(_ZN34_INTERNAL_ebf24276_4_k_cu_a6540a9e4cuda3std3__48unexpectE - _ZN34_INTERNAL_ebf24276_4_k_cu_a6540a9e4cuda3std6ranges3__45__cpo9iter_swapE)
_ZN34_INTERNAL_ebf24276_4_k_cu_a6540a9e4cuda3std6ranges3__45__cpo9iter_swapE:
	.zero		1
	.type		_ZN34_INTERNAL_ebf24276_4_k_cu_a6540a9e4cuda3std3__48unexpectE,@object
	.size		_ZN34_INTERNAL_ebf24276_4_k_cu_a6540a9e4cuda3std3__48unexpectE,(_ZN34_INTERNAL_ebf24276_4_k_cu_a6540a9e6thrust24THRUST_300001_SM_1000_NS6system6detail10sequential3seqE - _ZN34_INTERNAL_ebf24276_4_k_cu_a6540a9e4cuda3std3__48unexpectE)
_ZN34_INTERNAL_ebf24276_4_k_cu_a6540a9e4cuda3std3__48unexpectE:
	.zero		1
	.type		_ZN34_INTERNAL_ebf24276_4_k_cu_a6540a9e6thrust24THRUST_300001_SM_1000_NS6system6detail10sequential3seqE,@object
	.size		_ZN34_INTERNAL_ebf24276_4_k_cu_a6540a9e6thrust24THRUST_300001_SM_1000_NS6system6detail10sequential3seqE,(.L_29 - _ZN34_INTERNAL_ebf24276_4_k_cu_a6540a9e6thrust24THRUST_300001_SM_1000_NS6system6detail10sequential3seqE)
_ZN34_INTERNAL_ebf24276_4_k_cu_a6540a9e6thrust24THRUST_300001_SM_1000_NS6system6detail10sequential3seqE:
	.zero		1
.L_29:


//--------------------- .nv.shared._Z18BlockShuffleKernelv --------------------------
	.section	.nv.shared._Z18BlockShuffleKernelv,"aw",@nobits
	.sectionflags	@""
	.align	4
.nv.shared._Z18BlockShuffleKernelv:
	.zero		1536


//--------------------- .nv.constant0._ZN3cub18CUB_300001_SM_10006detail11EmptyKernelIvEEvv --------------------------
	.section	.nv.constant0._ZN3cub18CUB_300001_SM_10006detail11EmptyKernelIvEEvv,"a",@progbits
	.sectionflags	@""
	.align	4
.nv.constant0._ZN3cub18CUB_300001_SM_10006detail11EmptyKernelIvEEvv:
	.zero		896


//--------------------- .nv.constant0._Z18BlockShuffleKernelv --------------------------
	.section	.nv.constant0._Z18BlockShuffleKernelv,"a",@progbits
	.sectionflags	@""
	.align	4
.nv.constant0._Z18BlockShuffleKernelv:
	.zero		896


//--------------------- SYMBOLS --------------------------

	.type		.nv.reservedSmem.offset0,@object
	.size		.nv.reservedSmem.offset0,0x4
	.type		.nv.reservedSmem.cap,@object
	.size		.nv.reservedSmem.cap,0x4
